//
// Generated by NVIDIA NVVM Compiler
//
// Compiler Build ID: CL-36424714
// Cuda compilation tools, release 13.0, V13.0.88
// Based on NVVM 20.0.0
//

.version 9.0
.target sm_100
.address_size 64

	// .globl	_Z29index_calculation_for_2d_gridPi
.extern .func  (.param .b32 func_retval0) vprintf
(
	.param .b64 vprintf_param_0,
	.param .b64 vprintf_param_1
)
;
.global .align 1 .b8 $str[55] = {98, 108, 111, 99, 107, 73, 100, 120, 46, 120, 32, 58, 32, 37, 100, 44, 32, 98, 108, 111, 99, 107, 73, 100, 120, 46, 121, 58, 32, 37, 100, 44, 32, 73, 100, 120, 32, 58, 32, 37, 100, 44, 32, 118, 97, 108, 117, 101, 32, 58, 32, 37, 100, 10};

.visible .entry _Z29index_calculation_for_2d_gridPi(
	.param .u64 .ptr .align 1 _Z29index_calculation_for_2d_gridPi_param_0
)
{
	.local .align 16 .b8 	__local_depot0[16];
	.reg .b64 	%SP;
	.reg .b64 	%SPL;
	.reg .b32 	%r<11>;
	.reg .b64 	%rd<9>;

	mov.u64 	%SPL, __local_depot0;
	cvta.local.u64 	%SP, %SPL;
	ld.param.u64 	%rd1, [_Z29index_calculation_for_2d_gridPi_param_0];
	cvta.to.global.u64 	%rd2, %rd1;
	add.u64 	%rd3, %SP, 0;
	add.u64 	%rd4, %SPL, 0;
	mov.u32 	%r1, %ctaid.x;
	mov.u32 	%r2, %nctaid.x;
	mov.u32 	%r3, %ctaid.y;
	mad.lo.s32 	%r4, %r1, %r2, %r3;
	mov.u32 	%r5, %ntid.x;
	mov.u32 	%r6, %tid.x;
	mad.lo.s32 	%r7, %r4, %r5, %r6;
	mul.wide.s32 	%rd5, %r7, 4;
	add.s64 	%rd6, %rd2, %rd5;
	ld.global.u32 	%r8, [%rd6];
	st.local.v4.u32 	[%rd4], {%r1, %r3, %r7, %r8};
	mov.u64 	%rd7, $str;
	cvta.global.u64 	%rd8, %rd7;
	{ // callseq 0, 0
	.param .b64 param0;
	st.param.b64 	[param0], %rd8;
	.param .b64 param1;
	st.param.b64 	[param1], %rd3;
	.param .b32 retval0;
	call.uni (retval0), 
	vprintf, 
	(
	param0, 
	param1
	);
	ld.param.b32 	%r9, [retval0];
	} // callseq 0
	ret;

}


// ===== COMPILED SASS (sm_100) =====

	.target	sm_100

	.elftype	@"ET_EXEC"


//--------------------- .note.nv.tkinfo           --------------------------
	.section	.note.nv.tkinfo,"",@"SHT_NOTE"
	.sectionflags	@"SHF_NOTE_NV_TKINFO"
	.tkinfo
        /*0018*/ 	.word	0x00000002
        /*0030*/ 	.string	""
        /*0030*/ 	.string	"ptxas"
        /*0030*/ 	.string	"Cuda compilation tools, release 13.0, V13.0.88"
        /*0030*/ 	.string	"Build cuda_13.0.r13.0/compiler.36424714_0"
        /*0030*/ 	.string	"-arch sm_100 -m 64 "



//--------------------- .note.nv.cuinfo           --------------------------
	.section	.note.nv.cuinfo,"",@"SHT_NOTE"
	.sectionflags	@"SHF_NOTE_NV_CUINFO"
        /*0018*/ 	.short	0x0002
        /*001a*/ 	.short	0x0064
        /*001c*/ 	.short	0x0082
	.zero		2


//--------------------- .nv.info                  --------------------------
	.section	.nv.info,"",@"SHT_CUDA_INFO"
	.align	4


	//----- nvinfo : EIATTR_REGCOUNT
	.align		4
        /*0000*/ 	.byte	0x04, 0x2f
        /*0002*/ 	.short	(.L_2 - .L_1)
	.align		4
.L_1:
        /*0004*/ 	.word	index@(_Z29index_calculation_for_2d_gridPi)
        /*0008*/ 	.word	0x00000018


	//----- nvinfo : EIATTR_FRAME_SIZE
	.align		4
.L_2:
        /*000c*/ 	.byte	0x04, 0x11
        /*000e*/ 	.short	(.L_4 - .L_3)
	.align		4
.L_3:
        /*0010*/ 	.word	index@(_Z29index_calculation_for_2d_gridPi)
        /*0014*/ 	.word	0x00000010


	//----- nvinfo : EIATTR_MIN_STACK_SIZE
	.align		4
.L_4:
        /*0018*/ 	.byte	0x04, 0x12
        /*001a*/ 	.short	(.L_6 - .L_5)
	.align		4
.L_5:
        /*001c*/ 	.word	index@(_Z29index_calculation_for_2d_gridPi)
        /*0020*/ 	.word	0x00000010
.L_6:


//--------------------- .nv.compat                --------------------------
	.section	.nv.compat,"",@"SHT_CUDA_COMPAT_INFO"
	.align	4
        /*0000*/ 	.byte	0x02, 0x09, 0x00, 0x00, 0x02, 0x02, 0x01, 0x00, 0x02, 0x05, 0x05, 0x00, 0x03, 0x07, 0x01, 0x01
        /*0010*/ 	.byte	0x02, 0x03, 0x00, 0x00, 0x02, 0x06, 0x01, 0x00, 0x04, 0x0b, 0x08, 0x00, 0x09, 0x00, 0x00, 0x00
        /*0020*/ 	.byte	0x00, 0x00, 0x00, 0x00


//--------------------- .nv.info._Z29index_calculation_for_2d_gridPi --------------------------
	.section	.nv.info._Z29index_calculation_for_2d_gridPi,"",@"SHT_CUDA_INFO"
	.sectionflags	@""
	.align	4


	//----- nvinfo : EIATTR_CUDA_API_VERSION
	.align		4
        /*0000*/ 	.byte	0x04, 0x37
        /*0002*/ 	.short	(.L_8 - .L_7)
.L_7:
        /*0004*/ 	.word	0x00000082


	//----- nvinfo : EIATTR_KPARAM_INFO
	.align		4
.L_8:
        /*0008*/ 	.byte	0x04, 0x17
        /*000a*/ 	.short	(.L_10 - .L_9)
.L_9:
        /*000c*/ 	.word	0x00000000
        /*0010*/ 	.short	0x0000
        /*0012*/ 	.short	0x0000
        /*0014*/ 	.byte	0x00, 0xf5, 0x21, 0x00


	//----- nvinfo : EIATTR_SPARSE_MMA_MASK
	.align		4
.L_10:
        /*0018*/ 	.byte	0x03, 0x50
        /*001a*/ 	.short	0x0000


	//----- nvinfo : EIATTR_MAXREG_COUNT
	.align		4
        /*001c*/ 	.byte	0x03, 0x1b
        /*001e*/ 	.short	0x00ff


	//----- nvinfo : EIATTR_EXTERNS
	.align		4
        /*0020*/ 	.byte	0x04, 0x0f
        /*0022*/ 	.short	(.L_12 - .L_11)


	//   ....[0]....
	.align		4
.L_11:
        /*0024*/ 	.word	index@(vprintf)


	//----- nvinfo : EIATTR_MERCURY_ISA_VERSION
	.align		4
.L_12:
        /*0028*/ 	.byte	0x03, 0x5f
        /*002a*/ 	.short	0x0101


	//----- nvinfo : EIATTR_VRC_CTA_INIT_COUNT
	.align		4
        /*002c*/ 	.byte	0x02, 0x4a
	.zero		1
	.zero		1


	//----- nvinfo : EIATTR_SYSCALL_OFFSETS
	.align		4
        /*0030*/ 	.byte	0x04, 0x46
        /*0032*/ 	.short	(.L_14 - .L_13)


	//   ....[0]....
.L_13:
        /*0034*/ 	.word	0x00000180


	//----- nvinfo : EIATTR_EXIT_INSTR_OFFSETS
	.align		4
.L_14:
        /*0038*/ 	.byte	0x04, 0x1c
        /*003a*/ 	.short	(.L_16 - .L_15)


	//   ....[0]....
.L_15:
        /*003c*/ 	.word	0x00000190


	//----- nvinfo : EIATTR_CBANK_PARAM_SIZE
	.align		4
.L_16:
        /*0040*/ 	.byte	0x03, 0x19
        /*0042*/ 	.short	0x0008


	//----- nvinfo : EIATTR_PARAM_CBANK
	.align		4
        /*0044*/ 	.byte	0x04, 0x0a
        /*0046*/ 	.short	(.L_18 - .L_17)
	.align		4
.L_17:
        /*0048*/ 	.word	index@(.nv.constant0._Z29index_calculation_for_2d_gridPi)
        /*004c*/ 	.short	0x0380
        /*004e*/ 	.short	0x0008


	//----- nvinfo : EIATTR_SW_WAR
	.align		4
.L_18:
        /*0050*/ 	.byte	0x04, 0x36
        /*0052*/ 	.short	(.L_20 - .L_19)
.L_19:
        /*0054*/ 	.word	0x00000008
.L_20:


//--------------------- .nv.callgraph             --------------------------
	.section	.nv.callgraph,"",@"SHT_CUDA_CALLGRAPH"
	.align	4
	.sectionentsize	8
	.align		4
        /*0000*/ 	.word	0x00000000
	.align		4
        /*0004*/ 	.word	0xffffffff
	.align		4
        /*0008*/ 	.word	index@(_Z29index_calculation_for_2d_gridPi)
	.align		4
        /*000c*/ 	.word	index@(vprintf)
	.align		4
        /*0010*/ 	.word	0x00000000
	.align		4
        /*0014*/ 	.word	0xfffffffe
	.align		4
        /*0018*/ 	.word	0x00000000
	.align		4
        /*001c*/ 	.word	0xfffffffd
	.align		4
        /*0020*/ 	.word	0x00000000
	.align		4
        /*0024*/ 	.word	0xfffffffc


//--------------------- .nv.constant4             --------------------------
	.section	.nv.constant4,"a",@progbits
	.align	8
	.align		8
.nv.constant4:
        /*0000*/ 	.dword	vprintf
	.align		8
        /*0008*/ 	.dword	$str


//--------------------- .text._Z29index_calculation_for_2d_gridPi --------------------------
	.section	.text._Z29index_calculation_for_2d_gridPi,"ax",@progbits
	.align	128
        .global         _Z29index_calculation_for_2d_gridPi
        .type           _Z29index_calculation_for_2d_gridPi,@function
        .size           _Z29index_calculation_for_2d_gridPi,(.L_x_2 - _Z29index_calculation_for_2d_gridPi)
        .other          _Z29index_calculation_for_2d_gridPi,@"STO_CUDA_ENTRY STV_DEFAULT"
_Z29index_calculation_for_2d_gridPi:
.text._Z29index_calculation_for_2d_gridPi:
[----:B------:R-:W0:Y:S01]  /*0000*/  LDC R1, c[0x0][0x37c] ;  /* 0x0000df00ff017b82 */ /* 0x000e220000000800 */
[----:B------:R-:W1:Y:S01]  /*0010*/  S2R R12, SR_CTAID.X ;  /* 0x00000000000c7919 */ /* 0x000e620000002500 */
[----:B------:R-:W2:Y:S06]  /*0020*/  LDCU UR6, c[0x0][0x2fc] ;  /* 0x00005f80ff0677ac */ /* 0x000eac0008000800 */
[----:B------:R-:W3:Y:S01]  /*0030*/  LDC.64 R2, c[0x0][0x380] ;  /* 0x0000e000ff027b82 */ /* 0x000ee20000000a00 */
[----:B0-----:R-:W-:Y:S01]  /*0040*/  VIADD R1, R1, 0xfffffff0 ;  /* 0xfffffff001017836 */ /* 0x001fe20000000000 */
[----:B------:R-:W1:Y:S01]  /*0050*/  S2R R13, SR_CTAID.Y ;  /* 0x00000000000d7919 */ /* 0x000e620000002600 */
[----:B------:R-:W1:Y:S01]  /*0060*/  LDCU UR7, c[0x0][0x370] ;  /* 0x00006e00ff0777ac */ /* 0x000e620008000800 */
[----:B------:R-:W0:Y:S01]  /*0070*/  S2R R5, SR_TID.X ;  /* 0x0000000000057919 */ /* 0x000e220000002100 */
[----:B------:R-:W0:Y:S01]  /*0080*/  LDCU UR8, c[0x0][0x360] ;  /* 0x00006c00ff0877ac */ /* 0x000e220008000800 */
[----:B------:R-:W4:Y:S01]  /*0090*/  LDCU.64 UR4, c[0x0][0x358] ;  /* 0x00006b00ff0477ac */ /* 0x000f220008000a00 */
[----:B-1----:R-:W-:-:S04]  /*00a0*/  IMAD R14, R12, UR7, R13 ;  /* 0x000000070c0e7c24 */ /* 0x002fc8000f8e020d */
[----:B0-----:R-:W-:Y:S01]  /*00b0*/  IMAD R14, R14, UR8, R5 ;  /* 0x000000080e0e7c24 */ /* 0x001fe2000f8e0205 */
[----:B------:R-:W-:Y:S01]  /*00c0*/  MOV R0, 0x0 ;  /* 0x0000000000007802 */ /* 0x000fe20000000f00 */
[----:B------:R-:W0:Y:S02]  /*00d0*/  LDCU.64 UR8, c[0x4][0x8] ;  /* 0x01000100ff0877ac */ /* 0x000e240008000a00 */
[----:B---3--:R-:W-:-:S05]  /*00e0*/  IMAD.WIDE R2, R14, 0x4, R2 ;  /* 0x000000040e027825 */ /* 0x008fca00078e0202 */
[----:B----4-:R-:W3:Y:S01]  /*00f0*/  LDG.E R15, desc[UR4][R2.64] ;  /* 0x00000004020f7981 */ /* 0x010ee2000c1e1900 */
[----:B------:R-:W1:Y:S01]  /*0100*/  LDCU UR4, c[0x0][0x2f8] ;  /* 0x00005f00ff0477ac */ /* 0x000e620008000800 */
[----:B------:R4:W3:Y:S01]  /*0110*/  LDC.64 R8, c[0x4][R0] ;  /* 0x0100000000087b82 */ /* 0x0008e20000000a00 */
[----:B0-----:R-:W-:Y:S01]  /*0120*/  IMAD.U32 R4, RZ, RZ, UR8 ;  /* 0x00000008ff047e24 */ /* 0x001fe2000f8e00ff */
[----:B------:R-:W-:Y:S02]  /*0130*/  MOV R5, UR9 ;  /* 0x0000000900057c02 */ /* 0x000fe40008000f00 */
[----:B-1----:R-:W-:-:S04]  /*0140*/  IADD3 R6, P0, PT, R1, UR4, RZ ;  /* 0x0000000401067c10 */ /* 0x002fc8000ff1e0ff */
[----:B--2---:R-:W-:Y:S01]  /*0150*/  IADD3.X R7, PT, PT, RZ, UR6, RZ, P0, !PT ;  /* 0x00000006ff077c10 */ /* 0x004fe200087fe4ff */
[----:B---3--:R4:W-:Y:S08]  /*0160*/  STL.128 [R1], R12 ;  /* 0x0000000c01007387 */ /* 0x0089f00000100c00 */
[----:B------:R-:W-:-:S07]  /*0170*/  LEPC R20, `(.L_x_0) ;  /* 0x000000001014794e */ /* 0x000fce0000000000 */
[----:B----4-:R-:W-:Y:S05]  /*0180*/  CALL.ABS.NOINC R8 ;  /* 0x0000000008007343 */ /* 0x010fea0003c00000 */
.L_x_0:
[----:B------:R-:W-:Y:S05]  /*0190*/  EXIT ;  /* 0x000000000000794d */ /* 0x000fea0003800000 */
.L_x_1:
[----:B------:R-:W-:-:S00]  /*01a0*/  BRA `(.L_x_1) ;  /* 0xfffffffc00fc7947 */ /* 0x000fc0000383ffff */
[----:B------:R-:W-:-:S00]  /*01b0*/  NOP ;  /* 0x0000000000007918 */ /* 0x000fc00000000000 */
        /* <DEDUP_REMOVED lines=12> */
.L_x_2:


//--------------------- .nv.global.init           --------------------------
	.section	.nv.global.init,"aw",@progbits
.nv.global.init:
	.type		$str,@object
	.size		$str,(.L_0 - $str)
$str:
        /*0000*/ 	.byte	0x62, 0x6c, 0x6f, 0x63, 0x6b, 0x49, 0x64, 0x78, 0x2e, 0x78, 0x20, 0x3a, 0x20, 0x25, 0x64, 0x2c
        /*0010*/ 	.byte	0x20, 0x62, 0x6c, 0x6f, 0x63, 0x6b, 0x49, 0x64, 0x78, 0x2e, 0x79, 0x3a, 0x20, 0x25, 0x64, 0x2c
        /*0020*/ 	.byte	0x20, 0x49, 0x64, 0x78, 0x20, 0x3a, 0x20, 0x25, 0x64, 0x2c, 0x20, 0x76, 0x61, 0x6c, 0x75, 0x65
        /*0030*/ 	.byte	0x20, 0x3a, 0x20, 0x25, 0x64, 0x0a, 0x00
.L_0:


//--------------------- .nv.shared.reserved.0     --------------------------
	.section	.nv.shared.reserved.0,"aw",@nobits
	.weak		__nv_reservedSMEM_offset_0_alias
	.size		__nv_reservedSMEM_offset_0_alias, 0, 64
	.other		__nv_reservedSMEM_offset_0_alias,@"STO_CUDA_RESERVED_SHARED STV_DEFAULT"
__nv_reservedSMEM_offset_0_alias:
	.zero		0
	.zero		64


//--------------------- .nv.constant0._Z29index_calculation_for_2d_gridPi --------------------------
	.section	.nv.constant0._Z29index_calculation_for_2d_gridPi,"a",@progbits
	.sectionflags	@""
	.align	4
.nv.constant0._Z29index_calculation_for_2d_gridPi:
	.zero		904


//--------------------- SYMBOLS --------------------------

	.type		.nv.reservedSmem.offset0,@object
	.size		.nv.reservedSmem.offset0,0x4
	.type		vprintf,@function
